//
// Generated by NVIDIA NVVM Compiler
//
// Compiler Build ID: CL-36424714
// Cuda compilation tools, release 13.0, V13.0.88
// Based on NVVM 20.0.0
//

.version 9.0
.target sm_100
.address_size 64

	// .globl	_Z20crimmins_pass_kernelPhPKhiiiii

.visible .entry _Z20crimmins_pass_kernelPhPKhiiiii(
	.param .u64 .ptr .align 1 _Z20crimmins_pass_kernelPhPKhiiiii_param_0,
	.param .u64 .ptr .align 1 _Z20crimmins_pass_kernelPhPKhiiiii_param_1,
	.param .u32 _Z20crimmins_pass_kernelPhPKhiiiii_param_2,
	.param .u32 _Z20crimmins_pass_kernelPhPKhiiiii_param_3,
	.param .u32 _Z20crimmins_pass_kernelPhPKhiiiii_param_4,
	.param .u32 _Z20crimmins_pass_kernelPhPKhiiiii_param_5,
	.param .u32 _Z20crimmins_pass_kernelPhPKhiiiii_param_6
)
{
	.reg .pred 	%p<21>;
	.reg .b16 	%rs<32>;
	.reg .b32 	%r<47>;
	.reg .b64 	%rd<13>;

	ld.param.u64 	%rd1, [_Z20crimmins_pass_kernelPhPKhiiiii_param_0];
	ld.param.u64 	%rd2, [_Z20crimmins_pass_kernelPhPKhiiiii_param_1];
	ld.param.u32 	%r4, [_Z20crimmins_pass_kernelPhPKhiiiii_param_2];
	ld.param.u32 	%r8, [_Z20crimmins_pass_kernelPhPKhiiiii_param_3];
	ld.param.u32 	%r5, [_Z20crimmins_pass_kernelPhPKhiiiii_param_4];
	ld.param.u32 	%r6, [_Z20crimmins_pass_kernelPhPKhiiiii_param_5];
	ld.param.u32 	%r7, [_Z20crimmins_pass_kernelPhPKhiiiii_param_6];
	mov.u32 	%r10, %ctaid.x;
	mov.u32 	%r11, %ntid.x;
	mov.u32 	%r12, %tid.x;
	mad.lo.s32 	%r13, %r10, %r11, %r12;
	add.s32 	%r1, %r13, 1;
	mov.u32 	%r14, %ctaid.y;
	mov.u32 	%r15, %ntid.y;
	mov.u32 	%r16, %tid.y;
	mad.lo.s32 	%r17, %r14, %r15, %r16;
	add.s32 	%r2, %r17, 1;
	add.s32 	%r19, %r4, -1;
	setp.ge.s32 	%p1, %r1, %r19;
	add.s32 	%r20, %r8, -1;
	setp.ge.s32 	%p2, %r2, %r20;
	or.pred  	%p3, %p1, %p2;
	@%p3 bra 	$L__BB0_5;
	cvta.to.global.u64 	%rd3, %rd2;
	sub.s32 	%r21, %r2, %r6;
	sub.s32 	%r22, %r1, %r5;
	mad.lo.s32 	%r23, %r21, %r4, %r22;
	cvt.s64.s32 	%rd4, %r23;
	add.s64 	%rd5, %rd3, %rd4;
	ld.global.u8 	%rs1, [%rd5];
	mad.lo.s32 	%r3, %r4, %r2, %r1;
	cvt.s64.s32 	%rd6, %r3;
	add.s64 	%rd7, %rd3, %rd6;
	ld.global.u8 	%rs2, [%rd7];
	add.s32 	%r24, %r6, %r2;
	add.s32 	%r25, %r5, %r1;
	mad.lo.s32 	%r26, %r24, %r4, %r25;
	cvt.s64.s32 	%rd8, %r26;
	add.s64 	%rd9, %rd3, %rd8;
	ld.global.u8 	%rs3, [%rd9];
	setp.eq.s32 	%p4, %r7, 0;
	@%p4 bra 	$L__BB0_3;
	cvt.u32.u16 	%r27, %rs2;
	and.b32  	%r28, %r27, 255;
	add.s32 	%r29, %r28, -2;
	cvt.u32.u16 	%r30, %rs1;
	and.b32  	%r31, %r30, 255;
	setp.ge.s32 	%p5, %r29, %r31;
	selp.s16 	%rs8, -1, 0, %p5;
	add.s16 	%rs9, %rs2, %rs8;
	and.b16  	%rs10, %rs9, 255;
	setp.lt.u16 	%p6, %rs1, %rs10;
	setp.ge.u16 	%p7, %rs10, %rs3;
	and.pred  	%p8, %p6, %p7;
	selp.s16 	%rs12, -1, 0, %p8;
	add.s16 	%rs13, %rs9, %rs12;
	and.b16  	%rs15, %rs13, 255;
	setp.lt.u16 	%p9, %rs3, %rs15;
	setp.ge.u16 	%p10, %rs15, %rs1;
	and.pred  	%p11, %p9, %p10;
	selp.s16 	%rs16, -1, 0, %p11;
	add.s16 	%rs17, %rs13, %rs16;
	cvt.u32.u16 	%r32, %rs17;
	and.b32  	%r33, %r32, 255;
	add.s32 	%r34, %r33, -2;
	cvt.u32.u16 	%r35, %rs3;
	and.b32  	%r36, %r35, 255;
	setp.ge.s32 	%p12, %r34, %r36;
	selp.s16 	%rs18, -1, 0, %p12;
	add.s16 	%rs31, %rs17, %rs18;
	bra.uni 	$L__BB0_4;
$L__BB0_3:
	cvt.u32.u16 	%r37, %rs2;
	and.b32  	%r38, %r37, 255;
	add.s32 	%r39, %r38, 2;
	cvt.u32.u16 	%r40, %rs1;
	and.b32  	%r41, %r40, 255;
	setp.le.u32 	%p13, %r39, %r41;
	selp.u16 	%rs20, 1, 0, %p13;
	add.s16 	%rs21, %rs2, %rs20;
	and.b16  	%rs22, %rs21, 255;
	setp.gt.u16 	%p14, %rs1, %rs22;
	setp.le.u16 	%p15, %rs22, %rs3;
	and.pred  	%p16, %p14, %p15;
	selp.u16 	%rs24, 1, 0, %p16;
	add.s16 	%rs25, %rs21, %rs24;
	and.b16  	%rs27, %rs25, 255;
	setp.gt.u16 	%p17, %rs3, %rs27;
	setp.le.u16 	%p18, %rs27, %rs1;
	and.pred  	%p19, %p17, %p18;
	selp.u16 	%rs28, 1, 0, %p19;
	add.s16 	%rs29, %rs25, %rs28;
	cvt.u32.u16 	%r42, %rs29;
	and.b32  	%r43, %r42, 255;
	add.s32 	%r44, %r43, 2;
	cvt.u32.u16 	%r45, %rs3;
	and.b32  	%r46, %r45, 255;
	setp.le.u32 	%p20, %r44, %r46;
	selp.u16 	%rs30, 1, 0, %p20;
	add.s16 	%rs31, %rs29, %rs30;
$L__BB0_4:
	cvta.to.global.u64 	%rd11, %rd1;
	add.s64 	%rd12, %rd11, %rd6;
	st.global.u8 	[%rd12], %rs31;
$L__BB0_5:
	ret;

}


// ===== COMPILED SASS (sm_100) =====

	.target	sm_100

	.elftype	@"ET_EXEC"


//--------------------- .note.nv.tkinfo           --------------------------
	.section	.note.nv.tkinfo,"",@"SHT_NOTE"
	.sectionflags	@"SHF_NOTE_NV_TKINFO"
	.tkinfo
        /*0018*/ 	.word	0x00000002
        /*0030*/ 	.string	""
        /*0030*/ 	.string	"ptxas"
        /*0030*/ 	.string	"Cuda compilation tools, release 13.0, V13.0.88"
        /*0030*/ 	.string	"Build cuda_13.0.r13.0/compiler.36424714_0"
        /*0030*/ 	.string	"-arch sm_100 -m 64 "



//--------------------- .note.nv.cuinfo           --------------------------
	.section	.note.nv.cuinfo,"",@"SHT_NOTE"
	.sectionflags	@"SHF_NOTE_NV_CUINFO"
        /*0018*/ 	.short	0x0002
        /*001a*/ 	.short	0x0064
        /*001c*/ 	.short	0x0082
	.zero		2


//--------------------- .nv.info                  --------------------------
	.section	.nv.info,"",@"SHT_CUDA_INFO"
	.align	4


	//----- nvinfo : EIATTR_REGCOUNT
	.align		4
        /*0000*/ 	.byte	0x04, 0x2f
        /*0002*/ 	.short	(.L_1 - .L_0)
	.align		4
.L_0:
        /*0004*/ 	.word	index@(_Z20crimmins_pass_kernelPhPKhiiiii)
        /*0008*/ 	.word	0x0000000b


	//----- nvinfo : EIATTR_FRAME_SIZE
	.align		4
.L_1:
        /*000c*/ 	.byte	0x04, 0x11
        /*000e*/ 	.short	(.L_3 - .L_2)
	.align		4
.L_2:
        /*0010*/ 	.word	index@(_Z20crimmins_pass_kernelPhPKhiiiii)
        /*0014*/ 	.word	0x00000000


	//----- nvinfo : EIATTR_MIN_STACK_SIZE
	.align		4
.L_3:
        /*0018*/ 	.byte	0x04, 0x12
        /*001a*/ 	.short	(.L_5 - .L_4)
	.align		4
.L_4:
        /*001c*/ 	.word	index@(_Z20crimmins_pass_kernelPhPKhiiiii)
        /*0020*/ 	.word	0x00000000
.L_5:


//--------------------- .nv.compat                --------------------------
	.section	.nv.compat,"",@"SHT_CUDA_COMPAT_INFO"
	.align	4
        /*0000*/ 	.byte	0x02, 0x09, 0x00, 0x00, 0x02, 0x02, 0x01, 0x00, 0x02, 0x05, 0x05, 0x00, 0x03, 0x07, 0x01, 0x01
        /*0010*/ 	.byte	0x02, 0x03, 0x00, 0x00, 0x02, 0x06, 0x01, 0x00, 0x04, 0x0b, 0x08, 0x00, 0x09, 0x00, 0x00, 0x00
        /*0020*/ 	.byte	0x00, 0x00, 0x00, 0x00


//--------------------- .nv.info._Z20crimmins_pass_kernelPhPKhiiiii --------------------------
	.section	.nv.info._Z20crimmins_pass_kernelPhPKhiiiii,"",@"SHT_CUDA_INFO"
	.sectionflags	@""
	.align	4


	//----- nvinfo : EIATTR_CUDA_API_VERSION
	.align		4
        /*0000*/ 	.byte	0x04, 0x37
        /*0002*/ 	.short	(.L_7 - .L_6)
.L_6:
        /*0004*/ 	.word	0x00000082


	//----- nvinfo : EIATTR_KPARAM_INFO
	.align		4
.L_7:
        /*0008*/ 	.byte	0x04, 0x17
        /*000a*/ 	.short	(.L_9 - .L_8)
.L_8:
        /*000c*/ 	.word	0x00000000
        /*0010*/ 	.short	0x0006
        /*0012*/ 	.short	0x0020
        /*0014*/ 	.byte	0x00, 0xf0, 0x11, 0x00


	//----- nvinfo : EIATTR_KPARAM_INFO
	.align		4
.L_9:
        /*0018*/ 	.byte	0x04, 0x17
        /*001a*/ 	.short	(.L_11 - .L_10)
.L_10:
        /*001c*/ 	.word	0x00000000
        /*0020*/ 	.short	0x0005
        /*0022*/ 	.short	0x001c
        /*0024*/ 	.byte	0x00, 0xf0, 0x11, 0x00


	//----- nvinfo : EIATTR_KPARAM_INFO
	.align		4
.L_11:
        /*0028*/ 	.byte	0x04, 0x17
        /*002a*/ 	.short	(.L_13 - .L_12)
.L_12:
        /*002c*/ 	.word	0x00000000
        /*0030*/ 	.short	0x0004
        /*0032*/ 	.short	0x0018
        /*0034*/ 	.byte	0x00, 0xf0, 0x11, 0x00


	//----- nvinfo : EIATTR_KPARAM_INFO
	.align		4
.L_13:
        /*0038*/ 	.byte	0x04, 0x17
        /*003a*/ 	.short	(.L_15 - .L_14)
.L_14:
        /*003c*/ 	.word	0x00000000
        /*0040*/ 	.short	0x0003
        /*0042*/ 	.short	0x0014
        /*0044*/ 	.byte	0x00, 0xf0, 0x11, 0x00


	//----- nvinfo : EIATTR_KPARAM_INFO
	.align		4
.L_15:
        /*0048*/ 	.byte	0x04, 0x17
        /*004a*/ 	.short	(.L_17 - .L_16)
.L_16:
        /*004c*/ 	.word	0x00000000
        /*0050*/ 	.short	0x0002
        /*0052*/ 	.short	0x0010
        /*0054*/ 	.byte	0x00, 0xf0, 0x11, 0x00


	//----- nvinfo : EIATTR_KPARAM_INFO
	.align		4
.L_17:
        /*0058*/ 	.byte	0x04, 0x17
        /*005a*/ 	.short	(.L_19 - .L_18)
.L_18:
        /*005c*/ 	.word	0x00000000
        /*0060*/ 	.short	0x0001
        /*0062*/ 	.short	0x0008
        /*0064*/ 	.byte	0x00, 0xf5, 0x21, 0x00


	//----- nvinfo : EIATTR_KPARAM_INFO
	.align		4
.L_19:
        /*0068*/ 	.byte	0x04, 0x17
        /*006a*/ 	.short	(.L_21 - .L_20)
.L_20:
        /*006c*/ 	.word	0x00000000
        /*0070*/ 	.short	0x0000
        /*0072*/ 	.short	0x0000
        /*0074*/ 	.byte	0x00, 0xf5, 0x21, 0x00


	//----- nvinfo : EIATTR_SPARSE_MMA_MASK
	.align		4
.L_21:
        /*0078*/ 	.byte	0x03, 0x50
        /*007a*/ 	.short	0x0000


	//----- nvinfo : EIATTR_MAXREG_COUNT
	.align		4
        /*007c*/ 	.byte	0x03, 0x1b
        /*007e*/ 	.short	0x00ff


	//----- nvinfo : EIATTR_MERCURY_ISA_VERSION
	.align		4
        /*0080*/ 	.byte	0x03, 0x5f
        /*0082*/ 	.short	0x0101


	//----- nvinfo : EIATTR_VRC_CTA_INIT_COUNT
	.align		4
        /*0084*/ 	.byte	0x02, 0x4a
	.zero		1
	.zero		1


	//----- nvinfo : EIATTR_EXIT_INSTR_OFFSETS
	.align		4
        /*0088*/ 	.byte	0x04, 0x1c
        /*008a*/ 	.short	(.L_23 - .L_22)


	//   ....[0]....
.L_22:
        /*008c*/ 	.word	0x00000100


	//   ....[1]....
        /*0090*/ 	.word	0x00000540


	//----- nvinfo : EIATTR_CBANK_PARAM_SIZE
	.align		4
.L_23:
        /*0094*/ 	.byte	0x03, 0x19
        /*0096*/ 	.short	0x0024


	//----- nvinfo : EIATTR_PARAM_CBANK
	.align		4
        /*0098*/ 	.byte	0x04, 0x0a
        /*009a*/ 	.short	(.L_25 - .L_24)
	.align		4
.L_24:
        /*009c*/ 	.word	index@(.nv.constant0._Z20crimmins_pass_kernelPhPKhiiiii)
        /*00a0*/ 	.short	0x0380
        /*00a2*/ 	.short	0x0024


	//----- nvinfo : EIATTR_SW_WAR
	.align		4
.L_25:
        /*00a4*/ 	.byte	0x04, 0x36
        /*00a6*/ 	.short	(.L_27 - .L_26)
.L_26:
        /*00a8*/ 	.word	0x00000008
.L_27:


//--------------------- .nv.callgraph             --------------------------
	.section	.nv.callgraph,"",@"SHT_CUDA_CALLGRAPH"
	.align	4
	.sectionentsize	8
	.align		4
        /*0000*/ 	.word	0x00000000
	.align		4
        /*0004*/ 	.word	0xffffffff
	.align		4
        /*0008*/ 	.word	0x00000000
	.align		4
        /*000c*/ 	.word	0xfffffffe
	.align		4
        /*0010*/ 	.word	0x00000000
	.align		4
        /*0014*/ 	.word	0xfffffffd
	.align		4
        /*0018*/ 	.word	0x00000000
	.align		4
        /*001c*/ 	.word	0xfffffffc


//--------------------- .text._Z20crimmins_pass_kernelPhPKhiiiii --------------------------
	.section	.text._Z20crimmins_pass_kernelPhPKhiiiii,"ax",@progbits
	.align	128
        .global         _Z20crimmins_pass_kernelPhPKhiiiii
        .type           _Z20crimmins_pass_kernelPhPKhiiiii,@function
        .size           _Z20crimmins_pass_kernelPhPKhiiiii,(.L_x_3 - _Z20crimmins_pass_kernelPhPKhiiiii)
        .other          _Z20crimmins_pass_kernelPhPKhiiiii,@"STO_CUDA_ENTRY STV_DEFAULT"
_Z20crimmins_pass_kernelPhPKhiiiii:
.text._Z20crimmins_pass_kernelPhPKhiiiii:
[----:B------:R-:W-:Y:S01]  /*0000*/  LDC R1, c[0x0][0x37c] ;  /* 0x0000df00ff017b82 */ /* 0x000fe20000000800 */
[----:B------:R-:W0:Y:S07]  /*0010*/  S2R R5, SR_TID.Y ;  /* 0x0000000000057919 */ /* 0x000e2e0000002200 */
[----:B------:R-:W1:Y:S01]  /*0020*/  LDC R0, c[0x0][0x360] ;  /* 0x0000d800ff007b82 */ /* 0x000e620000000800 */
[----:B------:R-:W2:Y:S01]  /*0030*/  LDCU.64 UR6, c[0x0][0x390] ;  /* 0x00007200ff0677ac */ /* 0x000ea20008000a00 */
[----:B------:R-:W1:Y:S06]  /*0040*/  S2R R3, SR_TID.X ;  /* 0x0000000000037919 */ /* 0x000e6c0000002100 */
[----:B------:R-:W0:Y:S08]  /*0050*/  S2UR UR5, SR_CTAID.Y ;  /* 0x00000000000579c3 */ /* 0x000e300000002600 */
[----:B------:R-:W0:Y:S08]  /*0060*/  LDC R2, c[0x0][0x364] ;  /* 0x0000d900ff027b82 */ /* 0x000e300000000800 */
[----:B------:R-:W1:Y:S01]  /*0070*/  S2UR UR4, SR_CTAID.X ;  /* 0x00000000000479c3 */ /* 0x000e620000002500 */
[----:B0-----:R-:W-:Y:S01]  /*0080*/  IMAD R2, R2, UR5, R5 ;  /* 0x0000000502027c24 */ /* 0x001fe2000f8e0205 */
[----:B--2---:R-:W-:Y:S01]  /*0090*/  UIADD3 UR5, UPT, UPT, UR6, -0x1, URZ ;  /* 0xffffffff06057890 */ /* 0x004fe2000fffe0ff */
[----:B-1----:R-:W-:Y:S01]  /*00a0*/  IMAD R0, R0, UR4, R3 ;  /* 0x0000000400007c24 */ /* 0x002fe2000f8e0203 */
[----:B------:R-:W-:Y:S01]  /*00b0*/  UIADD3 UR4, UPT, UPT, UR7, -0x1, URZ ;  /* 0xffffffff07047890 */ /* 0x000fe2000fffe0ff */
[----:B------:R-:W-:-:S02]  /*00c0*/  VIADD R3, R2, 0x1 ;  /* 0x0000000102037836 */ /* 0x000fc40000000000 */
[----:B------:R-:W-:-:S03]  /*00d0*/  VIADD R0, R0, 0x1 ;  /* 0x0000000100007836 */ /* 0x000fc60000000000 */
[----:B------:R-:W-:-:S04]  /*00e0*/  ISETP.GE.AND P0, PT, R3, UR4, PT ;  /* 0x0000000403007c0c */ /* 0x000fc8000bf06270 */
[----:B------:R-:W-:-:S13]  /*00f0*/  ISETP.GE.OR P0, PT, R0, UR5, P0 ;  /* 0x0000000500007c0c */ /* 0x000fda0008706670 */
[----:B------:R-:W-:Y:S05]  /*0100*/  @P0 EXIT ;  /* 0x000000000000094d */ /* 0x000fea0003800000 */
[----:B------:R-:W0:Y:S01]  /*0110*/  LDCU.64 UR8, c[0x0][0x398] ;  /* 0x00007300ff0877ac */ /* 0x000e220008000a00 */
[----:B------:R-:W1:Y:S01]  /*0120*/  LDCU.64 UR10, c[0x0][0x388] ;  /* 0x00007100ff0a77ac */ /* 0x000e620008000a00 */
[----:B------:R-:W2:Y:S01]  /*0130*/  LDCU.64 UR4, c[0x0][0x358] ;  /* 0x00006b00ff0477ac */ /* 0x000ea20008000a00 */
[C---:B0-----:R-:W-:Y:S02]  /*0140*/  VIADD R2, R3.reuse, -UR9 ;  /* 0x8000000903027c36 */ /* 0x041fe40008000000 */
[C---:B------:R-:W-:Y:S02]  /*0150*/  VIADD R5, R0.reuse, -UR8 ;  /* 0x8000000800057c36 */ /* 0x040fe40008000000 */
[C---:B------:R-:W-:Y:S02]  /*0160*/  VIADD R4, R3.reuse, UR9 ;  /* 0x0000000903047c36 */ /* 0x040fe40008000000 */
[----:B------:R-:W-:Y:S02]  /*0170*/  VIADD R7, R0, UR8 ;  /* 0x0000000800077c36 */ /* 0x000fe40008000000 */
[----:B------:R-:W-:-:S02]  /*0180*/  IMAD R0, R3, UR6, R0 ;  /* 0x0000000603007c24 */ /* 0x000fc4000f8e0200 */
[----:B------:R-:W-:Y:S02]  /*0190*/  IMAD R3, R2, UR6, R5 ;  /* 0x0000000602037c24 */ /* 0x000fe4000f8e0205 */
[----:B------:R-:W-:Y:S01]  /*01a0*/  IMAD R7, R4, UR6, R7 ;  /* 0x0000000604077c24 */ /* 0x000fe2000f8e0207 */
[----:B------:R-:W-:Y:S01]  /*01b0*/  SHF.R.S32.HI R8, RZ, 0x1f, R0 ;  /* 0x0000001fff087819 */ /* 0x000fe20000011400 */
[----:B------:R-:W0:Y:S01]  /*01c0*/  LDCU UR6, c[0x0][0x3a0] ;  /* 0x00007400ff0677ac */ /* 0x000e220008000800 */
[----:B-1----:R-:W-:Y:S02]  /*01d0*/  IADD3 R4, P1, PT, R0, UR10, RZ ;  /* 0x0000000a00047c10 */ /* 0x002fe4000ff3e0ff */
[----:B------:R-:W-:Y:S02]  /*01e0*/  IADD3 R2, P0, PT, R3, UR10, RZ ;  /* 0x0000000a03027c10 */ /* 0x000fe4000ff1e0ff */
[----:B------:R-:W-:Y:S02]  /*01f0*/  IADD3 R6, P2, PT, R7, UR10, RZ ;  /* 0x0000000a07067c10 */ /* 0x000fe4000ff5e0ff */
[----:B------:R-:W-:-:S02]  /*0200*/  IADD3.X R5, PT, PT, R8, UR11, RZ, P1, !PT ;  /* 0x0000000b08057c10 */ /* 0x000fc40008ffe4ff */
[----:B------:R-:W-:Y:S02]  /*0210*/  LEA.HI.X.SX32 R3, R3, UR11, 0x1, P0 ;  /* 0x0000000b03037c11 */ /* 0x000fe400080f0eff */
[----:B------:R-:W-:Y:S01]  /*0220*/  LEA.HI.X.SX32 R7, R7, UR11, 0x1, P2 ;  /* 0x0000000b07077c11 */ /* 0x000fe200090f0eff */
[----:B--2---:R1:W5:Y:S04]  /*0230*/  LDG.E.U8 R4, desc[UR4][R4.64] ;  /* 0x0000000404047981 */ /* 0x004368000c1e1100 */
[----:B------:R1:W5:Y:S04]  /*0240*/  LDG.E.U8 R2, desc[UR4][R2.64] ;  /* 0x0000000402027981 */ /* 0x000368000c1e1100 */
[----:B------:R1:W5:Y:S01]  /*0250*/  LDG.E.U8 R6, desc[UR4][R6.64] ;  /* 0x0000000406067981 */ /* 0x000362000c1e1100 */
[----:B0-----:R-:W-:-:S09]  /*0260*/  UISETP.NE.AND UP0, UPT, UR6, URZ, UPT ;  /* 0x000000ff0600728c */ /* 0x001fd2000bf05270 */
[----:B-1----:R-:W-:Y:S05]  /*0270*/  BRA.U !UP0, `(.L_x_0) ;  /* 0x0000000108547547 */ /* 0x002fea000b800000 */
[C---:B-----5:R-:W-:Y:S02]  /*0280*/  VIADD R3, R4.reuse, 0xfffffffe ;  /* 0xfffffffe04037836 */ /* 0x060fe40000000000 */
[----:B------:R-:W-:-:S03]  /*0290*/  VIADD R5, R4, 0xffffffff ;  /* 0xffffffff04057836 */ /* 0x000fc60000000000 */
[----:B------:R-:W-:-:S13]  /*02a0*/  ISETP.GE.AND P0, PT, R3, R2, PT ;  /* 0x000000020300720c */ /* 0x000fda0003f06270 */
[----:B------:R-:W-:-:S04]  /*02b0*/  @!P0 IMAD.MOV R5, RZ, RZ, R4 ;  /* 0x000000ffff058224 */ /* 0x000fc800078e0204 */
[C---:B------:R-:W-:Y:S01]  /*02c0*/  VIADD R4, R5.reuse, 0xffffffff ;  /* 0xffffffff05047836 */ /* 0x040fe20000000000 */
[----:B------:R-:W-:-:S04]  /*02d0*/  LOP3.LUT R3, R5, 0xff, RZ, 0xc0, !PT ;  /* 0x000000ff05037812 */ /* 0x000fc800078ec0ff */
[----:B------:R-:W-:-:S04]  /*02e0*/  ISETP.GE.U32.AND P0, PT, R3, R6, PT ;  /* 0x000000060300720c */ /* 0x000fc80003f06070 */
[----:B------:R-:W-:-:S13]  /*02f0*/  ISETP.LT.U32.AND P0, PT, R2, R3, P0 ;  /* 0x000000030200720c */ /* 0x000fda0000701070 */
[----:B------:R-:W-:-:S04]  /*0300*/  @!P0 IMAD.MOV R4, RZ, RZ, R5 ;  /* 0x000000ffff048224 */ /* 0x000fc800078e0205 */
[C---:B------:R-:W-:Y:S01]  /*0310*/  VIADD R5, R4.reuse, 0xffffffff ;  /* 0xffffffff04057836 */ /* 0x040fe20000000000 */
[----:B------:R-:W-:-:S04]  /*0320*/  LOP3.LUT R3, R4, 0xff, RZ, 0xc0, !PT ;  /* 0x000000ff04037812 */ /* 0x000fc800078ec0ff */
[----:B------:R-:W-:-:S04]  /*0330*/  ISETP.GE.U32.AND P0, PT, R3, R2, PT ;  /* 0x000000020300720c */ /* 0x000fc80003f06070 */
[----:B------:R-:W-:-:S13]  /*0340*/  ISETP.LT.U32.AND P0, PT, R6, R3, P0 ;  /* 0x000000030600720c */ /* 0x000fda0000701070 */
[----:B------:R-:W-:-:S05]  /*0350*/  @!P0 IMAD.MOV R5, RZ, RZ, R4 ;  /* 0x000000ffff058224 */ /* 0x000fca00078e0204 */
[----:B------:R-:W-:-:S04]  /*0360*/  LOP3.LUT R2, R5, 0xff, RZ, 0xc0, !PT ;  /* 0x000000ff05027812 */ /* 0x000fc800078ec0ff */
[----:B------:R-:W-:Y:S01]  /*0370*/  IADD3 R3, PT, PT, R2, -0x2, RZ ;  /* 0xfffffffe02037810 */ /* 0x000fe20007ffe0ff */
[----:B------:R-:W-:-:S03]  /*0380*/  VIADD R2, R5, 0xffffffff ;  /* 0xffffffff05027836 */ /* 0x000fc60000000000 */
[----:B------:R-:W-:-:S13]  /*0390*/  ISETP.GE.AND P0, PT, R3, R6, PT ;  /* 0x000000060300720c */ /* 0x000fda0003f06270 */
[----:B------:R-:W-:-:S05]  /*03a0*/  @!P0 IMAD.MOV R2, RZ, RZ, R5 ;  /* 0x000000ffff028224 */ /* 0x000fca00078e0205 */
[----:B------:R-:W-:Y:S01]  /*03b0*/  PRMT R4, R2, 0x7610, R4 ;  /* 0x0000761002047816 */ /* 0x000fe20000000004 */
[----:B------:R-:W-:Y:S06]  /*03c0*/  BRA `(.L_x_1) ;  /* 0x00000000004c7947 */ /* 0x000fec0003800000 */
.L_x_0:
[C---:B-----5:R-:W-:Y:S02]  /*03d0*/  VIADD R3, R4.reuse, 0x2 ;  /* 0x0000000204037836 */ /* 0x060fe40000000000 */
[----:B------:R-:W-:-:S03]  /*03e0*/  VIADD R5, R4, 0x1 ;  /* 0x0000000104057836 */ /* 0x000fc60000000000 */
[----:B------:R-:W-:-:S13]  /*03f0*/  ISETP.GT.U32.AND P0, PT, R3, R2, PT ;  /* 0x000000020300720c */ /* 0x000fda0003f04070 */
[----:B------:R-:W-:-:S04]  /*0400*/  @P0 IMAD.MOV R5, RZ, RZ, R4 ;  /* 0x000000ffff050224 */ /* 0x000fc800078e0204 */
[C---:B------:R-:W-:Y:S01]  /*0410*/  VIADD R4, R5.reuse, 0x1 ;  /* 0x0000000105047836 */ /* 0x040fe20000000000 */
[----:B------:R-:W-:-:S04]  /*0420*/  LOP3.LUT R3, R5, 0xff, RZ, 0xc0, !PT ;  /* 0x000000ff05037812 */ /* 0x000fc800078ec0ff */
[----:B------:R-:W-:-:S04]  /*0430*/  ISETP.GT.U32.AND P0, PT, R3, R6, PT ;  /* 0x000000060300720c */ /* 0x000fc80003f04070 */
[----:B------:R-:W-:-:S13]  /*0440*/  ISETP.GT.U32.AND P0, PT, R2, R3, !P0 ;  /* 0x000000030200720c */ /* 0x000fda0004704070 */
[----:B------:R-:W-:-:S04]  /*0450*/  @!P0 IADD3 R4, PT, PT, R5, RZ, RZ ;  /* 0x000000ff05048210 */ /* 0x000fc80007ffe0ff */
[C---:B------:R-:W-:Y:S01]  /*0460*/  LOP3.LUT R3, R4.reuse, 0xff, RZ, 0xc0, !PT ;  /* 0x000000ff04037812 */ /* 0x040fe200078ec0ff */
[----:B------:R-:W-:-:S03]  /*0470*/  VIADD R5, R4, 0x1 ;  /* 0x0000000104057836 */ /* 0x000fc60000000000 */
[----:B------:R-:W-:-:S04]  /*0480*/  ISETP.GT.U32.AND P0, PT, R3, R2, PT ;  /* 0x000000020300720c */ /* 0x000fc80003f04070 */
[----:B------:R-:W-:-:S13]  /*0490*/  ISETP.GT.U32.AND P0, PT, R6, R3, !P0 ;  /* 0x000000030600720c */ /* 0x000fda0004704070 */
[----:B------:R-:W-:-:S04]  /*04a0*/  @!P0 IMAD.MOV R5, RZ, RZ, R4 ;  /* 0x000000ffff058224 */ /* 0x000fc800078e0204 */
[C---:B------:R-:W-:Y:S01]  /*04b0*/  VIADD R4, R5.reuse, 0x1 ;  /* 0x0000000105047836 */ /* 0x040fe20000000000 */
[----:B------:R-:W-:-:S05]  /*04c0*/  LOP3.LUT R2, R5, 0xff, RZ, 0xc0, !PT ;  /* 0x000000ff05027812 */ /* 0x000fca00078ec0ff */
[----:B------:R-:W-:-:S05]  /*04d0*/  VIADD R3, R2, 0x2 ;  /* 0x0000000202037836 */ /* 0x000fca0000000000 */
[----:B------:R-:W-:-:S13]  /*04e0*/  ISETP.GT.U32.AND P0, PT, R3, R6, PT ;  /* 0x000000060300720c */ /* 0x000fda0003f04070 */
[----:B------:R-:W-:-:S07]  /*04f0*/  @P0 IMAD.MOV R4, RZ, RZ, R5 ;  /* 0x000000ffff040224 */ /* 0x000fce00078e0205 */
.L_x_1:
[----:B------:R-:W0:Y:S02]  /*0500*/  LDCU.64 UR6, c[0x0][0x380] ;  /* 0x00007000ff0677ac */ /* 0x000e240008000a00 */
[----:B0-----:R-:W-:-:S04]  /*0510*/  IADD3 R2, P0, PT, R0, UR6, RZ ;  /* 0x0000000600027c10 */ /* 0x001fc8000ff1e0ff */
[----:B------:R-:W-:-:S05]  /*0520*/  IADD3.X R3, PT, PT, R8, UR7, RZ, P0, !PT ;  /* 0x0000000708037c10 */ /* 0x000fca00087fe4ff */
[----:B------:R-:W-:Y:S01]  /*0530*/  STG.E.U8 desc[UR4][R2.64], R4 ;  /* 0x0000000402007986 */ /* 0x000fe2000c101104 */
[----:B------:R-:W-:Y:S05]  /*0540*/  EXIT ;  /* 0x000000000000794d */ /* 0x000fea0003800000 */
.L_x_2:
[----:B------:R-:W-:-:S00]  /*0550*/  BRA `(.L_x_2) ;  /* 0xfffffffc00fc7947 */ /* 0x000fc0000383ffff */
[----:B------:R-:W-:-:S00]  /*0560*/  NOP ;  /* 0x0000000000007918 */ /* 0x000fc00000000000 */
        /* <DEDUP_REMOVED lines=9> */
.L_x_3:


//--------------------- .nv.shared.reserved.0     --------------------------
	.section	.nv.shared.reserved.0,"aw",@nobits
	.weak		__nv_reservedSMEM_offset_0_alias
	.size		__nv_reservedSMEM_offset_0_alias, 0, 64
	.other		__nv_reservedSMEM_offset_0_alias,@"STO_CUDA_RESERVED_SHARED STV_DEFAULT"
__nv_reservedSMEM_offset_0_alias:
	.zero		0
	.zero		64


//--------------------- .nv.constant0._Z20crimmins_pass_kernelPhPKhiiiii --------------------------
	.section	.nv.constant0._Z20crimmins_pass_kernelPhPKhiiiii,"a",@progbits
	.sectionflags	@""
	.align	4
.nv.constant0._Z20crimmins_pass_kernelPhPKhiiiii:
	.zero		932


//--------------------- SYMBOLS --------------------------

	.type		.nv.reservedSmem.offset0,@object
	.size		.nv.reservedSmem.offset0,0x4
